//
// Generated by NVIDIA NVVM Compiler
//
// Compiler Build ID: CL-36424714
// Cuda compilation tools, release 13.0, V13.0.88
// Based on NVVM 20.0.0
//

.version 9.0
.target sm_100
.address_size 64

	// .globl	_Z11check_indexv
.extern .func  (.param .b32 func_retval0) vprintf
(
	.param .b64 vprintf_param_0,
	.param .b64 vprintf_param_1
)
;
.global .align 1 .b8 $str[80] = {116, 104, 114, 101, 97, 100, 73, 100, 120, 40, 37, 100, 44, 37, 100, 44, 37, 100, 41, 44, 32, 98, 108, 111, 99, 107, 73, 100, 120, 40, 37, 100, 44, 37, 100, 44, 37, 100, 41, 44, 32, 98, 108, 111, 99, 107, 68, 105, 109, 40, 37, 100, 44, 37, 100, 44, 37, 100, 41, 44, 32, 103, 114, 105, 100, 68, 105, 109, 40, 37, 100, 44, 37, 100, 44, 37, 100, 41, 10};

.visible .entry _Z11check_indexv()
{
	.local .align 16 .b8 	__local_depot0[48];
	.reg .b64 	%SP;
	.reg .b64 	%SPL;
	.reg .b32 	%r<15>;
	.reg .b64 	%rd<5>;

	mov.u64 	%SPL, __local_depot0;
	cvta.local.u64 	%SP, %SPL;
	add.u64 	%rd1, %SP, 0;
	add.u64 	%rd2, %SPL, 0;
	mov.u32 	%r1, %tid.x;
	mov.u32 	%r2, %tid.y;
	mov.u32 	%r3, %tid.z;
	mov.u32 	%r4, %ctaid.x;
	mov.u32 	%r5, %ctaid.y;
	mov.u32 	%r6, %ctaid.z;
	mov.u32 	%r7, %ntid.x;
	mov.u32 	%r8, %ntid.y;
	mov.u32 	%r9, %ntid.z;
	mov.u32 	%r10, %nctaid.x;
	mov.u32 	%r11, %nctaid.y;
	mov.u32 	%r12, %nctaid.z;
	st.local.v4.u32 	[%rd2], {%r1, %r2, %r3, %r4};
	st.local.v4.u32 	[%rd2+16], {%r5, %r6, %r7, %r8};
	st.local.v4.u32 	[%rd2+32], {%r9, %r10, %r11, %r12};
	mov.u64 	%rd3, $str;
	cvta.global.u64 	%rd4, %rd3;
	{ // callseq 0, 0
	.param .b64 param0;
	st.param.b64 	[param0], %rd4;
	.param .b64 param1;
	st.param.b64 	[param1], %rd1;
	.param .b32 retval0;
	call.uni (retval0), 
	vprintf, 
	(
	param0, 
	param1
	);
	ld.param.b32 	%r13, [retval0];
	} // callseq 0
	ret;

}


// ===== COMPILED SASS (sm_100) =====

	.target	sm_100

	.elftype	@"ET_EXEC"


//--------------------- .note.nv.tkinfo           --------------------------
	.section	.note.nv.tkinfo,"",@"SHT_NOTE"
	.sectionflags	@"SHF_NOTE_NV_TKINFO"
	.tkinfo
        /*0018*/ 	.word	0x00000002
        /*0030*/ 	.string	""
        /*0030*/ 	.string	"ptxas"
        /*0030*/ 	.string	"Cuda compilation tools, release 13.0, V13.0.88"
        /*0030*/ 	.string	"Build cuda_13.0.r13.0/compiler.36424714_0"
        /*0030*/ 	.string	"-arch sm_100 -m 64 "



//--------------------- .note.nv.cuinfo           --------------------------
	.section	.note.nv.cuinfo,"",@"SHT_NOTE"
	.sectionflags	@"SHF_NOTE_NV_CUINFO"
        /*0018*/ 	.short	0x0002
        /*001a*/ 	.short	0x0064
        /*001c*/ 	.short	0x0082
	.zero		2


//--------------------- .nv.info                  --------------------------
	.section	.nv.info,"",@"SHT_CUDA_INFO"
	.align	4


	//----- nvinfo : EIATTR_REGCOUNT
	.align		4
        /*0000*/ 	.byte	0x04, 0x2f
        /*0002*/ 	.short	(.L_2 - .L_1)
	.align		4
.L_1:
        /*0004*/ 	.word	index@(_Z11check_indexv)
        /*0008*/ 	.word	0x00000018


	//----- nvinfo : EIATTR_FRAME_SIZE
	.align		4
.L_2:
        /*000c*/ 	.byte	0x04, 0x11
        /*000e*/ 	.short	(.L_4 - .L_3)
	.align		4
.L_3:
        /*0010*/ 	.word	index@(_Z11check_indexv)
        /*0014*/ 	.word	0x00000030


	//----- nvinfo : EIATTR_MIN_STACK_SIZE
	.align		4
.L_4:
        /*0018*/ 	.byte	0x04, 0x12
        /*001a*/ 	.short	(.L_6 - .L_5)
	.align		4
.L_5:
        /*001c*/ 	.word	index@(_Z11check_indexv)
        /*0020*/ 	.word	0x00000030
.L_6:


//--------------------- .nv.compat                --------------------------
	.section	.nv.compat,"",@"SHT_CUDA_COMPAT_INFO"
	.align	4
        /*0000*/ 	.byte	0x02, 0x09, 0x00, 0x00, 0x02, 0x02, 0x01, 0x00, 0x02, 0x05, 0x05, 0x00, 0x03, 0x07, 0x01, 0x01
        /*0010*/ 	.byte	0x02, 0x03, 0x00, 0x00, 0x02, 0x06, 0x01, 0x00, 0x04, 0x0b, 0x08, 0x00, 0x09, 0x00, 0x00, 0x00
        /*0020*/ 	.byte	0x00, 0x00, 0x00, 0x00


//--------------------- .nv.info._Z11check_indexv --------------------------
	.section	.nv.info._Z11check_indexv,"",@"SHT_CUDA_INFO"
	.sectionflags	@""
	.align	4


	//----- nvinfo : EIATTR_CUDA_API_VERSION
	.align		4
        /*0000*/ 	.byte	0x04, 0x37
        /*0002*/ 	.short	(.L_8 - .L_7)
.L_7:
        /*0004*/ 	.word	0x00000082


	//----- nvinfo : EIATTR_SPARSE_MMA_MASK
	.align		4
.L_8:
        /*0008*/ 	.byte	0x03, 0x50
        /*000a*/ 	.short	0x0000


	//----- nvinfo : EIATTR_MAXREG_COUNT
	.align		4
        /*000c*/ 	.byte	0x03, 0x1b
        /*000e*/ 	.short	0x00ff


	//----- nvinfo : EIATTR_EXTERNS
	.align		4
        /*0010*/ 	.byte	0x04, 0x0f
        /*0012*/ 	.short	(.L_10 - .L_9)


	//   ....[0]....
	.align		4
.L_9:
        /*0014*/ 	.word	index@(vprintf)


	//----- nvinfo : EIATTR_MERCURY_ISA_VERSION
	.align		4
.L_10:
        /*0018*/ 	.byte	0x03, 0x5f
        /*001a*/ 	.short	0x0101


	//----- nvinfo : EIATTR_VRC_CTA_INIT_COUNT
	.align		4
        /*001c*/ 	.byte	0x02, 0x4a
	.zero		1
	.zero		1


	//----- nvinfo : EIATTR_SYSCALL_OFFSETS
	.align		4
        /*0020*/ 	.byte	0x04, 0x46
        /*0022*/ 	.short	(.L_12 - .L_11)


	//   ....[0]....
.L_11:
        /*0024*/ 	.word	0x000001b0


	//----- nvinfo : EIATTR_EXIT_INSTR_OFFSETS
	.align		4
.L_12:
        /*0028*/ 	.byte	0x04, 0x1c
        /*002a*/ 	.short	(.L_14 - .L_13)


	//   ....[0]....
.L_13:
        /*002c*/ 	.word	0x000001c0


	//----- nvinfo : EIATTR_SW_WAR
	.align		4
.L_14:
        /*0030*/ 	.byte	0x04, 0x36
        /*0032*/ 	.short	(.L_16 - .L_15)
.L_15:
        /*0034*/ 	.word	0x00000008
.L_16:


//--------------------- .nv.callgraph             --------------------------
	.section	.nv.callgraph,"",@"SHT_CUDA_CALLGRAPH"
	.align	4
	.sectionentsize	8
	.align		4
        /*0000*/ 	.word	0x00000000
	.align		4
        /*0004*/ 	.word	0xffffffff
	.align		4
        /*0008*/ 	.word	index@(_Z11check_indexv)
	.align		4
        /*000c*/ 	.word	index@(vprintf)
	.align		4
        /*0010*/ 	.word	0x00000000
	.align		4
        /*0014*/ 	.word	0xfffffffe
	.align		4
        /*0018*/ 	.word	0x00000000
	.align		4
        /*001c*/ 	.word	0xfffffffd
	.align		4
        /*0020*/ 	.word	0x00000000
	.align		4
        /*0024*/ 	.word	0xfffffffc


//--------------------- .nv.constant4             --------------------------
	.section	.nv.constant4,"a",@progbits
	.align	8
	.align		8
.nv.constant4:
        /*0000*/ 	.dword	vprintf
	.align		8
        /*0008*/ 	.dword	$str


//--------------------- .text._Z11check_indexv    --------------------------
	.section	.text._Z11check_indexv,"ax",@progbits
	.align	128
        .global         _Z11check_indexv
        .type           _Z11check_indexv,@function
        .size           _Z11check_indexv,(.L_x_2 - _Z11check_indexv)
        .other          _Z11check_indexv,@"STO_CUDA_ENTRY STV_DEFAULT"
_Z11check_indexv:
.text._Z11check_indexv:
[----:B------:R-:W0:Y:S01]  /*0000*/  LDC R1, c[0x0][0x37c] ;  /* 0x0000df00ff017b82 */ /* 0x000e220000000800 */
[----:B------:R-:W1:Y:S01]  /*0010*/  S2R R8, SR_TID.X ;  /* 0x0000000000087919 */ /* 0x000e620000002100 */
[----:B------:R-:W2:Y:S06]  /*0020*/  LDCU UR5, c[0x0][0x2fc] ;  /* 0x00005f80ff0577ac */ /* 0x000eac0008000800 */
[----:B------:R-:W3:Y:S01]  /*0030*/  LDC R14, c[0x0][0x360] ;  /* 0x0000d800ff0e7b82 */ /* 0x000ee20000000800 */
[----:B0-----:R-:W-:Y:S01]  /*0040*/  VIADD R1, R1, 0xffffffd0 ;  /* 0xffffffd001017836 */ /* 0x001fe20000000000 */
[----:B------:R-:W1:Y:S01]  /*0050*/  S2R R9, SR_TID.Y ;  /* 0x0000000000097919 */ /* 0x000e620000002200 */
[----:B------:R-:W-:Y:S01]  /*0060*/  MOV R0, 0x0 ;  /* 0x0000000000007802 */ /* 0x000fe20000000f00 */
[----:B------:R-:W0:Y:S01]  /*0070*/  LDCU UR4, c[0x0][0x2f8] ;  /* 0x00005f00ff0477ac */ /* 0x000e220008000800 */
[----:B------:R-:W1:Y:S03]  /*0080*/  S2R R10, SR_TID.Z ;  /* 0x00000000000a7919 */ /* 0x000e660000002300 */
[----:B------:R-:W3:Y:S01]  /*0090*/  LDC R15, c[0x0][0x364] ;  /* 0x0000d900ff0f7b82 */ /* 0x000ee20000000800 */
[----:B------:R-:W4:Y:S01]  /*00a0*/  LDCU.64 UR6, c[0x4][0x8] ;  /* 0x01000100ff0677ac */ /* 0x000f220008000a00 */
[----:B------:R-:W1:Y:S01]  /*00b0*/  S2R R11, SR_CTAID.X ;  /* 0x00000000000b7919 */ /* 0x000e620000002500 */
[----:B------:R-:W3:Y:S05]  /*00c0*/  S2R R12, SR_CTAID.Y ;  /* 0x00000000000c7919 */ /* 0x000eea0000002600 */
[----:B------:R-:W5:Y:S01]  /*00d0*/  LDC R16, c[0x0][0x368] ;  /* 0x0000da00ff107b82 */ /* 0x000f620000000800 */
[----:B------:R-:W3:Y:S01]  /*00e0*/  S2R R13, SR_CTAID.Z ;  /* 0x00000000000d7919 */ /* 0x000ee20000002700 */
[----:B0-----:R-:W-:-:S06]  /*00f0*/  IADD3 R6, P0, PT, R1, UR4, RZ ;  /* 0x0000000401067c10 */ /* 0x001fcc000ff1e0ff */
[----:B------:R-:W5:Y:S01]  /*0100*/  LDC R17, c[0x0][0x370] ;  /* 0x0000dc00ff117b82 */ /* 0x000f620000000800 */
[----:B----4-:R-:W-:Y:S01]  /*0110*/  IMAD.U32 R4, RZ, RZ, UR6 ;  /* 0x00000006ff047e24 */ /* 0x010fe2000f8e00ff */
[----:B------:R-:W-:Y:S01]  /*0120*/  MOV R5, UR7 ;  /* 0x0000000700057c02 */ /* 0x000fe20008000f00 */
[----:B--2---:R-:W-:-:S05]  /*0130*/  IMAD.X R7, RZ, RZ, UR5, P0 ;  /* 0x00000005ff077e24 */ /* 0x004fca00080e06ff */
[----:B------:R-:W5:Y:S08]  /*0140*/  LDC R18, c[0x0][0x374] ;  /* 0x0000dd00ff127b82 */ /* 0x000f700000000800 */
[----:B------:R-:W5:Y:S01]  /*0150*/  LDC R19, c[0x0][0x378] ;  /* 0x0000de00ff137b82 */ /* 0x000f620000000800 */
[----:B-1----:R0:W-:Y:S07]  /*0160*/  STL.128 [R1], R8 ;  /* 0x0000000801007387 */ /* 0x0021ee0000100c00 */
[----:B------:R0:W1:Y:S01]  /*0170*/  LDC.64 R2, c[0x4][R0] ;  /* 0x0100000000027b82 */ /* 0x0000620000000a00 */
[----:B---3--:R0:W-:Y:S04]  /*0180*/  STL.128 [R1+0x10], R12 ;  /* 0x0000100c01007387 */ /* 0x0081e80000100c00 */
[----:B-----5:R0:W-:Y:S02]  /*0190*/  STL.128 [R1+0x20], R16 ;  /* 0x0000201001007387 */ /* 0x0201e40000100c00 */
[----:B------:R-:W-:-:S07]  /*01a0*/  LEPC R20, `(.L_x_0) ;  /* 0x000000001014794e */ /* 0x000fce0000000000 */
[----:B01----:R-:W-:Y:S05]  /*01b0*/  CALL.ABS.NOINC R2 ;  /* 0x0000000002007343 */ /* 0x003fea0003c00000 */
.L_x_0:
[----:B------:R-:W-:Y:S05]  /*01c0*/  EXIT ;  /* 0x000000000000794d */ /* 0x000fea0003800000 */
.L_x_1:
[----:B------:R-:W-:-:S00]  /*01d0*/  BRA `(.L_x_1) ;  /* 0xfffffffc00fc7947 */ /* 0x000fc0000383ffff */
[----:B------:R-:W-:-:S00]  /*01e0*/  NOP ;  /* 0x0000000000007918 */ /* 0x000fc00000000000 */
        /* <DEDUP_REMOVED lines=9> */
.L_x_2:


//--------------------- .nv.global.init           --------------------------
	.section	.nv.global.init,"aw",@progbits
.nv.global.init:
	.type		$str,@object
	.size		$str,(.L_0 - $str)
$str:
        /*0000*/ 	.byte	0x74, 0x68, 0x72, 0x65, 0x61, 0x64, 0x49, 0x64, 0x78, 0x28, 0x25, 0x64, 0x2c, 0x25, 0x64, 0x2c
        /*0010*/ 	.byte	0x25, 0x64, 0x29, 0x2c, 0x20, 0x62, 0x6c, 0x6f, 0x63, 0x6b, 0x49, 0x64, 0x78, 0x28, 0x25, 0x64
        /*0020*/ 	.byte	0x2c, 0x25, 0x64, 0x2c, 0x25, 0x64, 0x29, 0x2c, 0x20, 0x62, 0x6c, 0x6f, 0x63, 0x6b, 0x44, 0x69
        /*0030*/ 	.byte	0x6d, 0x28, 0x25, 0x64, 0x2c, 0x25, 0x64, 0x2c, 0x25, 0x64, 0x29, 0x2c, 0x20, 0x67, 0x72, 0x69
        /*0040*/ 	.byte	0x64, 0x44, 0x69, 0x6d, 0x28, 0x25, 0x64, 0x2c, 0x25, 0x64, 0x2c, 0x25, 0x64, 0x29, 0x0a, 0x00
.L_0:


//--------------------- .nv.shared.reserved.0     --------------------------
	.section	.nv.shared.reserved.0,"aw",@nobits
	.weak		__nv_reservedSMEM_offset_0_alias
	.size		__nv_reservedSMEM_offset_0_alias, 0, 64
	.other		__nv_reservedSMEM_offset_0_alias,@"STO_CUDA_RESERVED_SHARED STV_DEFAULT"
__nv_reservedSMEM_offset_0_alias:
	.zero		0
	.zero		64


//--------------------- .nv.constant0._Z11check_indexv --------------------------
	.section	.nv.constant0._Z11check_indexv,"a",@progbits
	.sectionflags	@""
	.align	4
.nv.constant0._Z11check_indexv:
	.zero		896


//--------------------- SYMBOLS --------------------------

	.type		.nv.reservedSmem.offset0,@object
	.size		.nv.reservedSmem.offset0,0x4
	.type		vprintf,@function
